//
// Generated by NVIDIA NVVM Compiler
//
// Compiler Build ID: CL-36424714
// Cuda compilation tools, release 13.0, V13.0.88
// Based on NVVM 20.0.0
//

.version 9.0
.target sm_100
.address_size 64

	// .globl	_Z8sommaGPUPdS_S_ii

.visible .entry _Z8sommaGPUPdS_S_ii(
	.param .u64 .ptr .align 1 _Z8sommaGPUPdS_S_ii_param_0,
	.param .u64 .ptr .align 1 _Z8sommaGPUPdS_S_ii_param_1,
	.param .u64 .ptr .align 1 _Z8sommaGPUPdS_S_ii_param_2,
	.param .u32 _Z8sommaGPUPdS_S_ii_param_3,
	.param .u32 _Z8sommaGPUPdS_S_ii_param_4
)
{
	.reg .pred 	%p<2>;
	.reg .b32 	%r<14>;
	.reg .b64 	%rd<11>;
	.reg .b64 	%fd<4>;

	ld.param.u64 	%rd1, [_Z8sommaGPUPdS_S_ii_param_0];
	ld.param.u64 	%rd2, [_Z8sommaGPUPdS_S_ii_param_1];
	ld.param.u64 	%rd3, [_Z8sommaGPUPdS_S_ii_param_2];
	ld.param.u32 	%r2, [_Z8sommaGPUPdS_S_ii_param_3];
	ld.param.u32 	%r3, [_Z8sommaGPUPdS_S_ii_param_4];
	mov.u32 	%r4, %tid.x;
	mov.u32 	%r5, %ctaid.x;
	mov.u32 	%r6, %ntid.x;
	mov.u32 	%r7, %ctaid.y;
	mov.u32 	%r8, %ntid.y;
	mov.u32 	%r9, %tid.y;
	mad.lo.s32 	%r10, %r7, %r8, %r9;
	mov.u32 	%r11, %nctaid.x;
	mad.lo.s32 	%r12, %r10, %r11, %r5;
	mad.lo.s32 	%r1, %r12, %r6, %r4;
	mul.lo.s32 	%r13, %r3, %r2;
	setp.ge.s32 	%p1, %r1, %r13;
	@%p1 bra 	$L__BB0_2;
	cvta.to.global.u64 	%rd4, %rd1;
	cvta.to.global.u64 	%rd5, %rd2;
	cvta.to.global.u64 	%rd6, %rd3;
	mul.wide.s32 	%rd7, %r1, 8;
	add.s64 	%rd8, %rd4, %rd7;
	ld.global.f64 	%fd1, [%rd8];
	add.s64 	%rd9, %rd5, %rd7;
	ld.global.f64 	%fd2, [%rd9];
	add.f64 	%fd3, %fd1, %fd2;
	add.s64 	%rd10, %rd6, %rd7;
	st.global.f64 	[%rd10], %fd3;
$L__BB0_2:
	ret;

}


// ===== COMPILED SASS (sm_100) =====

	.target	sm_100

	.elftype	@"ET_EXEC"


//--------------------- .note.nv.tkinfo           --------------------------
	.section	.note.nv.tkinfo,"",@"SHT_NOTE"
	.sectionflags	@"SHF_NOTE_NV_TKINFO"
	.tkinfo
        /*0018*/ 	.word	0x00000002
        /*0030*/ 	.string	""
        /*0030*/ 	.string	"ptxas"
        /*0030*/ 	.string	"Cuda compilation tools, release 13.0, V13.0.88"
        /*0030*/ 	.string	"Build cuda_13.0.r13.0/compiler.36424714_0"
        /*0030*/ 	.string	"-arch sm_100 -m 64 "



//--------------------- .note.nv.cuinfo           --------------------------
	.section	.note.nv.cuinfo,"",@"SHT_NOTE"
	.sectionflags	@"SHF_NOTE_NV_CUINFO"
        /*0018*/ 	.short	0x0002
        /*001a*/ 	.short	0x0064
        /*001c*/ 	.short	0x0082
	.zero		2


//--------------------- .nv.info                  --------------------------
	.section	.nv.info,"",@"SHT_CUDA_INFO"
	.align	4


	//----- nvinfo : EIATTR_REGCOUNT
	.align		4
        /*0000*/ 	.byte	0x04, 0x2f
        /*0002*/ 	.short	(.L_1 - .L_0)
	.align		4
.L_0:
        /*0004*/ 	.word	index@(_Z8sommaGPUPdS_S_ii)
        /*0008*/ 	.word	0x0000000e


	//----- nvinfo : EIATTR_FRAME_SIZE
	.align		4
.L_1:
        /*000c*/ 	.byte	0x04, 0x11
        /*000e*/ 	.short	(.L_3 - .L_2)
	.align		4
.L_2:
        /*0010*/ 	.word	index@(_Z8sommaGPUPdS_S_ii)
        /*0014*/ 	.word	0x00000000


	//----- nvinfo : EIATTR_MIN_STACK_SIZE
	.align		4
.L_3:
        /*0018*/ 	.byte	0x04, 0x12
        /*001a*/ 	.short	(.L_5 - .L_4)
	.align		4
.L_4:
        /*001c*/ 	.word	index@(_Z8sommaGPUPdS_S_ii)
        /*0020*/ 	.word	0x00000000
.L_5:


//--------------------- .nv.compat                --------------------------
	.section	.nv.compat,"",@"SHT_CUDA_COMPAT_INFO"
	.align	4
        /*0000*/ 	.byte	0x02, 0x09, 0x00, 0x00, 0x02, 0x02, 0x01, 0x00, 0x02, 0x05, 0x05, 0x00, 0x03, 0x07, 0x01, 0x01
        /*0010*/ 	.byte	0x02, 0x03, 0x00, 0x00, 0x02, 0x06, 0x01, 0x00, 0x04, 0x0b, 0x08, 0x00, 0x01, 0x00, 0x00, 0x00
        /*0020*/ 	.byte	0x00, 0x00, 0x00, 0x00


//--------------------- .nv.info._Z8sommaGPUPdS_S_ii --------------------------
	.section	.nv.info._Z8sommaGPUPdS_S_ii,"",@"SHT_CUDA_INFO"
	.sectionflags	@""
	.align	4


	//----- nvinfo : EIATTR_CUDA_API_VERSION
	.align		4
        /*0000*/ 	.byte	0x04, 0x37
        /*0002*/ 	.short	(.L_7 - .L_6)
.L_6:
        /*0004*/ 	.word	0x00000082


	//----- nvinfo : EIATTR_KPARAM_INFO
	.align		4
.L_7:
        /*0008*/ 	.byte	0x04, 0x17
        /*000a*/ 	.short	(.L_9 - .L_8)
.L_8:
        /*000c*/ 	.word	0x00000000
        /*0010*/ 	.short	0x0004
        /*0012*/ 	.short	0x001c
        /*0014*/ 	.byte	0x00, 0xf0, 0x11, 0x00


	//----- nvinfo : EIATTR_KPARAM_INFO
	.align		4
.L_9:
        /*0018*/ 	.byte	0x04, 0x17
        /*001a*/ 	.short	(.L_11 - .L_10)
.L_10:
        /*001c*/ 	.word	0x00000000
        /*0020*/ 	.short	0x0003
        /*0022*/ 	.short	0x0018
        /*0024*/ 	.byte	0x00, 0xf0, 0x11, 0x00


	//----- nvinfo : EIATTR_KPARAM_INFO
	.align		4
.L_11:
        /*0028*/ 	.byte	0x04, 0x17
        /*002a*/ 	.short	(.L_13 - .L_12)
.L_12:
        /*002c*/ 	.word	0x00000000
        /*0030*/ 	.short	0x0002
        /*0032*/ 	.short	0x0010
        /*0034*/ 	.byte	0x00, 0xf5, 0x21, 0x00


	//----- nvinfo : EIATTR_KPARAM_INFO
	.align		4
.L_13:
        /*0038*/ 	.byte	0x04, 0x17
        /*003a*/ 	.short	(.L_15 - .L_14)
.L_14:
        /*003c*/ 	.word	0x00000000
        /*0040*/ 	.short	0x0001
        /*0042*/ 	.short	0x0008
        /*0044*/ 	.byte	0x00, 0xf5, 0x21, 0x00


	//----- nvinfo : EIATTR_KPARAM_INFO
	.align		4
.L_15:
        /*0048*/ 	.byte	0x04, 0x17
        /*004a*/ 	.short	(.L_17 - .L_16)
.L_16:
        /*004c*/ 	.word	0x00000000
        /*0050*/ 	.short	0x0000
        /*0052*/ 	.short	0x0000
        /*0054*/ 	.byte	0x00, 0xf5, 0x21, 0x00


	//----- nvinfo : EIATTR_SPARSE_MMA_MASK
	.align		4
.L_17:
        /*0058*/ 	.byte	0x03, 0x50
        /*005a*/ 	.short	0x0000


	//----- nvinfo : EIATTR_MAXREG_COUNT
	.align		4
        /*005c*/ 	.byte	0x03, 0x1b
        /*005e*/ 	.short	0x00ff


	//----- nvinfo : EIATTR_MERCURY_ISA_VERSION
	.align		4
        /*0060*/ 	.byte	0x03, 0x5f
        /*0062*/ 	.short	0x0101


	//----- nvinfo : EIATTR_VRC_CTA_INIT_COUNT
	.align		4
        /*0064*/ 	.byte	0x02, 0x4a
	.zero		1
	.zero		1


	//----- nvinfo : EIATTR_EXIT_INSTR_OFFSETS
	.align		4
        /*0068*/ 	.byte	0x04, 0x1c
        /*006a*/ 	.short	(.L_19 - .L_18)


	//   ....[0]....
.L_18:
        /*006c*/ 	.word	0x000000e0


	//   ....[1]....
        /*0070*/ 	.word	0x000001a0


	//----- nvinfo : EIATTR_CBANK_PARAM_SIZE
	.align		4
.L_19:
        /*0074*/ 	.byte	0x03, 0x19
        /*0076*/ 	.short	0x0020


	//----- nvinfo : EIATTR_PARAM_CBANK
	.align		4
        /*0078*/ 	.byte	0x04, 0x0a
        /*007a*/ 	.short	(.L_21 - .L_20)
	.align		4
.L_20:
        /*007c*/ 	.word	index@(.nv.constant0._Z8sommaGPUPdS_S_ii)
        /*0080*/ 	.short	0x0380
        /*0082*/ 	.short	0x0020


	//----- nvinfo : EIATTR_SW_WAR
	.align		4
.L_21:
        /*0084*/ 	.byte	0x04, 0x36
        /*0086*/ 	.short	(.L_23 - .L_22)
.L_22:
        /*0088*/ 	.word	0x00000008
.L_23:


//--------------------- .nv.callgraph             --------------------------
	.section	.nv.callgraph,"",@"SHT_CUDA_CALLGRAPH"
	.align	4
	.sectionentsize	8
	.align		4
        /*0000*/ 	.word	0x00000000
	.align		4
        /*0004*/ 	.word	0xffffffff
	.align		4
        /*0008*/ 	.word	0x00000000
	.align		4
        /*000c*/ 	.word	0xfffffffe
	.align		4
        /*0010*/ 	.word	0x00000000
	.align		4
        /*0014*/ 	.word	0xfffffffd
	.align		4
        /*0018*/ 	.word	0x00000000
	.align		4
        /*001c*/ 	.word	0xfffffffc


//--------------------- .text._Z8sommaGPUPdS_S_ii --------------------------
	.section	.text._Z8sommaGPUPdS_S_ii,"ax",@progbits
	.align	128
        .global         _Z8sommaGPUPdS_S_ii
        .type           _Z8sommaGPUPdS_S_ii,@function
        .size           _Z8sommaGPUPdS_S_ii,(.L_x_1 - _Z8sommaGPUPdS_S_ii)
        .other          _Z8sommaGPUPdS_S_ii,@"STO_CUDA_ENTRY STV_DEFAULT"
_Z8sommaGPUPdS_S_ii:
.text._Z8sommaGPUPdS_S_ii:
[----:B------:R-:W-:Y:S01]  /*0000*/  LDC R1, c[0x0][0x37c] ;  /* 0x0000df00ff017b82 */ /* 0x000fe20000000800 */
[----:B------:R-:W0:Y:S01]  /*0010*/  S2R R3, SR_TID.Y ;  /* 0x0000000000037919 */ /* 0x000e220000002200 */
[----:B------:R-:W1:Y:S06]  /*0020*/  LDCU UR7, c[0x0][0x360] ;  /* 0x00006c00ff0777ac */ /* 0x000e6c0008000800 */
[----:B------:R-:W0:Y:S01]  /*0030*/  S2UR UR8, SR_CTAID.Y ;  /* 0x00000000000879c3 */ /* 0x000e220000002600 */
[----:B------:R-:W1:Y:S01]  /*0040*/  S2R R11, SR_TID.X ;  /* 0x00000000000b7919 */ /* 0x000e620000002100 */
[----:B------:R-:W2:Y:S06]  /*0050*/  LDCU.64 UR4, c[0x0][0x398] ;  /* 0x00007300ff0477ac */ /* 0x000eac0008000a00 */
[----:B------:R-:W0:Y:S08]  /*0060*/  LDC R0, c[0x0][0x364] ;  /* 0x0000d900ff007b82 */ /* 0x000e300000000800 */
[----:B------:R-:W3:Y:S01]  /*0070*/  S2UR UR6, SR_CTAID.X ;  /* 0x00000000000679c3 */ /* 0x000ee20000002500 */
[----:B--2---:R-:W-:-:S07]  /*0080*/  UIMAD UR4, UR5, UR4, URZ ;  /* 0x00000004050472a4 */ /* 0x004fce000f8e02ff */
[----:B------:R-:W3:Y:S01]  /*0090*/  LDC R5, c[0x0][0x370] ;  /* 0x0000dc00ff057b82 */ /* 0x000ee20000000800 */
[----:B0-----:R-:W-:-:S04]  /*00a0*/  IMAD R0, R0, UR8, R3 ;  /* 0x0000000800007c24 */ /* 0x001fc8000f8e0203 */
[----:B---3--:R-:W-:-:S04]  /*00b0*/  IMAD R0, R0, R5, UR6 ;  /* 0x0000000600007e24 */ /* 0x008fc8000f8e0205 */
[----:B-1----:R-:W-:-:S05]  /*00c0*/  IMAD R11, R0, UR7, R11 ;  /* 0x00000007000b7c24 */ /* 0x002fca000f8e020b */
[----:B------:R-:W-:-:S13]  /*00d0*/  ISETP.GE.AND P0, PT, R11, UR4, PT ;  /* 0x000000040b007c0c */ /* 0x000fda000bf06270 */
[----:B------:R-:W-:Y:S05]  /*00e0*/  @P0 EXIT ;  /* 0x000000000000094d */ /* 0x000fea0003800000 */
[----:B------:R-:W0:Y:S01]  /*00f0*/  LDC.64 R2, c[0x0][0x380] ;  /* 0x0000e000ff027b82 */ /* 0x000e220000000a00 */
[----:B------:R-:W1:Y:S07]  /*0100*/  LDCU.64 UR4, c[0x0][0x358] ;  /* 0x00006b00ff0477ac */ /* 0x000e6e0008000a00 */
[----:B------:R-:W2:Y:S08]  /*0110*/  LDC.64 R4, c[0x0][0x388] ;  /* 0x0000e200ff047b82 */ /* 0x000eb00000000a00 */
[----:B------:R-:W3:Y:S01]  /*0120*/  LDC.64 R8, c[0x0][0x390] ;  /* 0x0000e400ff087b82 */ /* 0x000ee20000000a00 */
[----:B0-----:R-:W-:-:S06]  /*0130*/  IMAD.WIDE R2, R11, 0x8, R2 ;  /* 0x000000080b027825 */ /* 0x001fcc00078e0202 */
[----:B-1----:R-:W4:Y:S01]  /*0140*/  LDG.E.64 R2, desc[UR4][R2.64] ;  /* 0x0000000402027981 */ /* 0x002f22000c1e1b00 */
[----:B--2---:R-:W-:-:S06]  /*0150*/  IMAD.WIDE R4, R11, 0x8, R4 ;  /* 0x000000080b047825 */ /* 0x004fcc00078e0204 */
[----:B------:R-:W4:Y:S01]  /*0160*/  LDG.E.64 R4, desc[UR4][R4.64] ;  /* 0x0000000404047981 */ /* 0x000f22000c1e1b00 */
[----:B---3--:R-:W-:Y:S01]  /*0170*/  IMAD.WIDE R8, R11, 0x8, R8 ;  /* 0x000000080b087825 */ /* 0x008fe200078e0208 */
[----:B----4-:R-:W-:-:S07]  /*0180*/  DADD R6, R2, R4 ;  /* 0x0000000002067229 */ /* 0x010fce0000000004 */
[----:B------:R-:W-:Y:S01]  /*0190*/  STG.E.64 desc[UR4][R8.64], R6 ;  /* 0x0000000608007986 */ /* 0x000fe2000c101b04 */
[----:B------:R-:W-:Y:S05]  /*01a0*/  EXIT ;  /* 0x000000000000794d */ /* 0x000fea0003800000 */
.L_x_0:
[----:B------:R-:W-:-:S00]  /*01b0*/  BRA `(.L_x_0) ;  /* 0xfffffffc00fc7947 */ /* 0x000fc0000383ffff */
[----:B------:R-:W-:-:S00]  /*01c0*/  NOP ;  /* 0x0000000000007918 */ /* 0x000fc00000000000 */
        /* <DEDUP_REMOVED lines=11> */
.L_x_1:


//--------------------- .nv.shared.reserved.0     --------------------------
	.section	.nv.shared.reserved.0,"aw",@nobits
	.weak		__nv_reservedSMEM_offset_0_alias
	.size		__nv_reservedSMEM_offset_0_alias, 0, 64
	.other		__nv_reservedSMEM_offset_0_alias,@"STO_CUDA_RESERVED_SHARED STV_DEFAULT"
__nv_reservedSMEM_offset_0_alias:
	.zero		0
	.zero		64


//--------------------- .nv.constant0._Z8sommaGPUPdS_S_ii --------------------------
	.section	.nv.constant0._Z8sommaGPUPdS_S_ii,"a",@progbits
	.sectionflags	@""
	.align	4
.nv.constant0._Z8sommaGPUPdS_S_ii:
	.zero		928


//--------------------- SYMBOLS --------------------------

	.type		.nv.reservedSmem.offset0,@object
	.size		.nv.reservedSmem.offset0,0x4
